//
// Generated by NVIDIA NVVM Compiler
//
// Compiler Build ID: CL-36424714
// Cuda compilation tools, release 13.0, V13.0.88
// Based on NVVM 20.0.0
//

.version 9.0
.target sm_100
.address_size 64

	// .globl	_Z6kernelPKfS0_Pfiii

.visible .entry _Z6kernelPKfS0_Pfiii(
	.param .u64 .ptr .align 1 _Z6kernelPKfS0_Pfiii_param_0,
	.param .u64 .ptr .align 1 _Z6kernelPKfS0_Pfiii_param_1,
	.param .u64 .ptr .align 1 _Z6kernelPKfS0_Pfiii_param_2,
	.param .u32 _Z6kernelPKfS0_Pfiii_param_3,
	.param .u32 _Z6kernelPKfS0_Pfiii_param_4,
	.param .u32 _Z6kernelPKfS0_Pfiii_param_5
)
{


	ret;

}


// ===== COMPILED SASS (sm_100) =====

	.target	sm_100

	.elftype	@"ET_EXEC"


//--------------------- .note.nv.tkinfo           --------------------------
	.section	.note.nv.tkinfo,"",@"SHT_NOTE"
	.sectionflags	@"SHF_NOTE_NV_TKINFO"
	.tkinfo
        /*0018*/ 	.word	0x00000002
        /*0030*/ 	.string	""
        /*0030*/ 	.string	"ptxas"
        /*0030*/ 	.string	"Cuda compilation tools, release 13.0, V13.0.88"
        /*0030*/ 	.string	"Build cuda_13.0.r13.0/compiler.36424714_0"
        /*0030*/ 	.string	"-arch sm_100 -m 64 "



//--------------------- .note.nv.cuinfo           --------------------------
	.section	.note.nv.cuinfo,"",@"SHT_NOTE"
	.sectionflags	@"SHF_NOTE_NV_CUINFO"
        /*0018*/ 	.short	0x0002
        /*001a*/ 	.short	0x0064
        /*001c*/ 	.short	0x0082
	.zero		2


//--------------------- .nv.info                  --------------------------
	.section	.nv.info,"",@"SHT_CUDA_INFO"
	.align	4


	//----- nvinfo : EIATTR_REGCOUNT
	.align		4
        /*0000*/ 	.byte	0x04, 0x2f
        /*0002*/ 	.short	(.L_1 - .L_0)
	.align		4
.L_0:
        /*0004*/ 	.word	index@(_Z6kernelPKfS0_Pfiii)
        /*0008*/ 	.word	0x00000004


	//----- nvinfo : EIATTR_FRAME_SIZE
	.align		4
.L_1:
        /*000c*/ 	.byte	0x04, 0x11
        /*000e*/ 	.short	(.L_3 - .L_2)
	.align		4
.L_2:
        /*0010*/ 	.word	index@(_Z6kernelPKfS0_Pfiii)
        /*0014*/ 	.word	0x00000000


	//----- nvinfo : EIATTR_MIN_STACK_SIZE
	.align		4
.L_3:
        /*0018*/ 	.byte	0x04, 0x12
        /*001a*/ 	.short	(.L_5 - .L_4)
	.align		4
.L_4:
        /*001c*/ 	.word	index@(_Z6kernelPKfS0_Pfiii)
        /*0020*/ 	.word	0x00000000
.L_5:


//--------------------- .nv.compat                --------------------------
	.section	.nv.compat,"",@"SHT_CUDA_COMPAT_INFO"
	.align	4
        /*0000*/ 	.byte	0x02, 0x09, 0x00, 0x00, 0x02, 0x02, 0x01, 0x00, 0x02, 0x05, 0x05, 0x00, 0x03, 0x07, 0x01, 0x01
        /*0010*/ 	.byte	0x02, 0x03, 0x00, 0x00, 0x02, 0x06, 0x01, 0x00, 0x04, 0x0b, 0x08, 0x00, 0x09, 0x00, 0x00, 0x00
        /*0020*/ 	.byte	0x00, 0x00, 0x00, 0x00


//--------------------- .nv.info._Z6kernelPKfS0_Pfiii --------------------------
	.section	.nv.info._Z6kernelPKfS0_Pfiii,"",@"SHT_CUDA_INFO"
	.sectionflags	@""
	.align	4


	//----- nvinfo : EIATTR_CUDA_API_VERSION
	.align		4
        /*0000*/ 	.byte	0x04, 0x37
        /*0002*/ 	.short	(.L_7 - .L_6)
.L_6:
        /*0004*/ 	.word	0x00000082


	//----- nvinfo : EIATTR_KPARAM_INFO
	.align		4
.L_7:
        /*0008*/ 	.byte	0x04, 0x17
        /*000a*/ 	.short	(.L_9 - .L_8)
.L_8:
        /*000c*/ 	.word	0x00000000
        /*0010*/ 	.short	0x0005
        /*0012*/ 	.short	0x0020
        /*0014*/ 	.byte	0x00, 0xf0, 0x11, 0x00


	//----- nvinfo : EIATTR_KPARAM_INFO
	.align		4
.L_9:
        /*0018*/ 	.byte	0x04, 0x17
        /*001a*/ 	.short	(.L_11 - .L_10)
.L_10:
        /*001c*/ 	.word	0x00000000
        /*0020*/ 	.short	0x0004
        /*0022*/ 	.short	0x001c
        /*0024*/ 	.byte	0x00, 0xf0, 0x11, 0x00


	//----- nvinfo : EIATTR_KPARAM_INFO
	.align		4
.L_11:
        /*0028*/ 	.byte	0x04, 0x17
        /*002a*/ 	.short	(.L_13 - .L_12)
.L_12:
        /*002c*/ 	.word	0x00000000
        /*0030*/ 	.short	0x0003
        /*0032*/ 	.short	0x0018
        /*0034*/ 	.byte	0x00, 0xf0, 0x11, 0x00


	//----- nvinfo : EIATTR_KPARAM_INFO
	.align		4
.L_13:
        /*0038*/ 	.byte	0x04, 0x17
        /*003a*/ 	.short	(.L_15 - .L_14)
.L_14:
        /*003c*/ 	.word	0x00000000
        /*0040*/ 	.short	0x0002
        /*0042*/ 	.short	0x0010
        /*0044*/ 	.byte	0x00, 0xf5, 0x21, 0x00


	//----- nvinfo : EIATTR_KPARAM_INFO
	.align		4
.L_15:
        /*0048*/ 	.byte	0x04, 0x17
        /*004a*/ 	.short	(.L_17 - .L_16)
.L_16:
        /*004c*/ 	.word	0x00000000
        /*0050*/ 	.short	0x0001
        /*0052*/ 	.short	0x0008
        /*0054*/ 	.byte	0x00, 0xf5, 0x21, 0x00


	//----- nvinfo : EIATTR_KPARAM_INFO
	.align		4
.L_17:
        /*0058*/ 	.byte	0x04, 0x17
        /*005a*/ 	.short	(.L_19 - .L_18)
.L_18:
        /*005c*/ 	.word	0x00000000
        /*0060*/ 	.short	0x0000
        /*0062*/ 	.short	0x0000
        /*0064*/ 	.byte	0x00, 0xf5, 0x21, 0x00


	//----- nvinfo : EIATTR_SPARSE_MMA_MASK
	.align		4
.L_19:
        /*0068*/ 	.byte	0x03, 0x50
        /*006a*/ 	.short	0x0000


	//----- nvinfo : EIATTR_MAXREG_COUNT
	.align		4
        /*006c*/ 	.byte	0x03, 0x1b
        /*006e*/ 	.short	0x00ff


	//----- nvinfo : EIATTR_MERCURY_ISA_VERSION
	.align		4
        /*0070*/ 	.byte	0x03, 0x5f
        /*0072*/ 	.short	0x0101


	//----- nvinfo : EIATTR_VRC_CTA_INIT_COUNT
	.align		4
        /*0074*/ 	.byte	0x02, 0x4a
	.zero		1
	.zero		1


	//----- nvinfo : EIATTR_EXIT_INSTR_OFFSETS
	.align		4
        /*0078*/ 	.byte	0x04, 0x1c
        /*007a*/ 	.short	(.L_21 - .L_20)


	//   ....[0]....
.L_20:
        /*007c*/ 	.word	0x00000010


	//----- nvinfo : EIATTR_CBANK_PARAM_SIZE
	.align		4
.L_21:
        /*0080*/ 	.byte	0x03, 0x19
        /*0082*/ 	.short	0x0024


	//----- nvinfo : EIATTR_PARAM_CBANK
	.align		4
        /*0084*/ 	.byte	0x04, 0x0a
        /*0086*/ 	.short	(.L_23 - .L_22)
	.align		4
.L_22:
        /*0088*/ 	.word	index@(.nv.constant0._Z6kernelPKfS0_Pfiii)
        /*008c*/ 	.short	0x0380
        /*008e*/ 	.short	0x0024


	//----- nvinfo : EIATTR_SW_WAR
	.align		4
.L_23:
        /*0090*/ 	.byte	0x04, 0x36
        /*0092*/ 	.short	(.L_25 - .L_24)
.L_24:
        /*0094*/ 	.word	0x00000008
.L_25:


//--------------------- .nv.callgraph             --------------------------
	.section	.nv.callgraph,"",@"SHT_CUDA_CALLGRAPH"
	.align	4
	.sectionentsize	8
	.align		4
        /*0000*/ 	.word	0x00000000
	.align		4
        /*0004*/ 	.word	0xffffffff
	.align		4
        /*0008*/ 	.word	0x00000000
	.align		4
        /*000c*/ 	.word	0xfffffffe
	.align		4
        /*0010*/ 	.word	0x00000000
	.align		4
        /*0014*/ 	.word	0xfffffffd
	.align		4
        /*0018*/ 	.word	0x00000000
	.align		4
        /*001c*/ 	.word	0xfffffffc


//--------------------- .text._Z6kernelPKfS0_Pfiii --------------------------
	.section	.text._Z6kernelPKfS0_Pfiii,"ax",@progbits
	.align	128
        .global         _Z6kernelPKfS0_Pfiii
        .type           _Z6kernelPKfS0_Pfiii,@function
        .size           _Z6kernelPKfS0_Pfiii,(.L_x_1 - _Z6kernelPKfS0_Pfiii)
        .other          _Z6kernelPKfS0_Pfiii,@"STO_CUDA_ENTRY STV_DEFAULT"
_Z6kernelPKfS0_Pfiii:
.text._Z6kernelPKfS0_Pfiii:
[----:B------:R-:W-:Y:S01]  /*0000*/  LDC R1, c[0x0][0x37c] ;  /* 0x0000df00ff017b82 */ /* 0x000fe20000000800 */
[----:B------:R-:W-:Y:S05]  /*0010*/  EXIT ;  /* 0x000000000000794d */ /* 0x000fea0003800000 */
.L_x_0:
[----:B------:R-:W-:-:S00]  /*0020*/  BRA `(.L_x_0) ;  /* 0xfffffffc00fc7947 */ /* 0x000fc0000383ffff */
[----:B------:R-:W-:-:S00]  /*0030*/  NOP ;  /* 0x0000000000007918 */ /* 0x000fc00000000000 */
        /* <DEDUP_REMOVED lines=12> */
.L_x_1:


//--------------------- .nv.shared.reserved.0     --------------------------
	.section	.nv.shared.reserved.0,"aw",@nobits
	.weak		__nv_reservedSMEM_offset_0_alias
	.size		__nv_reservedSMEM_offset_0_alias, 0, 64
	.other		__nv_reservedSMEM_offset_0_alias,@"STO_CUDA_RESERVED_SHARED STV_DEFAULT"
__nv_reservedSMEM_offset_0_alias:
	.zero		0
	.zero		64


//--------------------- .nv.constant0._Z6kernelPKfS0_Pfiii --------------------------
	.section	.nv.constant0._Z6kernelPKfS0_Pfiii,"a",@progbits
	.sectionflags	@""
	.align	4
.nv.constant0._Z6kernelPKfS0_Pfiii:
	.zero		932


//--------------------- SYMBOLS --------------------------

	.type		.nv.reservedSmem.offset0,@object
	.size		.nv.reservedSmem.offset0,0x4
